//
// Generated by NVIDIA NVVM Compiler
//
// Compiler Build ID: CL-36424714
// Cuda compilation tools, release 13.0, V13.0.88
// Based on NVVM 20.0.0
//

.version 9.0
.target sm_100
.address_size 64

	// .globl	_Z12sobel_kernelPKhPhjj
// _ZZ12sobel_kernelPKhPhjjE11shared_data has been demoted

.visible .entry _Z12sobel_kernelPKhPhjj(
	.param .u64 .ptr .align 1 _Z12sobel_kernelPKhPhjj_param_0,
	.param .u64 .ptr .align 1 _Z12sobel_kernelPKhPhjj_param_1,
	.param .u32 _Z12sobel_kernelPKhPhjj_param_2,
	.param .u32 _Z12sobel_kernelPKhPhjj_param_3
)
{
	.reg .pred 	%p<53>;
	.reg .b16 	%rs<11>;
	.reg .b32 	%r<55>;
	.reg .b32 	%f<48>;
	.reg .b64 	%rd<27>;
	// demoted variable
	.shared .align 4 .b8 _ZZ12sobel_kernelPKhPhjjE11shared_data[1296];
	ld.param.u64 	%rd3, [_Z12sobel_kernelPKhPhjj_param_0];
	ld.param.u64 	%rd4, [_Z12sobel_kernelPKhPhjj_param_1];
	ld.param.u32 	%r19, [_Z12sobel_kernelPKhPhjj_param_2];
	ld.param.u32 	%r21, [_Z12sobel_kernelPKhPhjj_param_3];
	cvta.to.global.u64 	%rd1, %rd4;
	cvta.to.global.u64 	%rd2, %rd3;
	mov.u32 	%r1, %tid.x;
	mov.u32 	%r2, %tid.y;
	mov.u32 	%r22, %ctaid.x;
	mov.u32 	%r3, %ntid.x;
	mad.lo.s32 	%r4, %r22, %r3, %r1;
	mov.u32 	%r23, %ctaid.y;
	mov.u32 	%r5, %ntid.y;
	mad.lo.s32 	%r24, %r23, %r5, %r2;
	setp.lt.u32 	%p2, %r4, %r19;
	setp.lt.u32 	%p3, %r24, %r21;
	and.pred  	%p1, %p2, %p3;
	mov.u32 	%r25, _ZZ12sobel_kernelPKhPhjjE11shared_data;
	mad.lo.s32 	%r7, %r2, 72, %r25;
	add.s32 	%r8, %r7, 72;
	shl.b32 	%r26, %r1, 2;
	add.s32 	%r9, %r8, %r26;
	not.pred 	%p4, %p1;
	@%p4 bra 	$L__BB0_2;
	mad.lo.s32 	%r28, %r19, %r24, %r4;
	cvt.u64.u32 	%rd5, %r28;
	add.s64 	%rd6, %rd2, %rd5;
	ld.global.u8 	%rs1, [%rd6];
	cvt.rn.f32.u16 	%f9, %rs1;
	st.shared.f32 	[%r9+4], %f9;
	bra.uni 	$L__BB0_3;
$L__BB0_2:
	mov.b32 	%r27, 0;
	st.shared.u32 	[%r9+4], %r27;
$L__BB0_3:
	setp.ne.s32 	%p5, %r2, 0;
	add.s32 	%r10, %r25, %r26;
	@%p5 bra 	$L__BB0_7;
	setp.ge.u32 	%p6, %r4, %r19;
	setp.eq.s32 	%p7, %r24, 0;
	or.pred  	%p8, %p7, %p6;
	@%p8 bra 	$L__BB0_6;
	add.s32 	%r32, %r24, -1;
	mad.lo.s32 	%r33, %r19, %r32, %r4;
	cvt.u64.u32 	%rd7, %r33;
	add.s64 	%rd8, %rd2, %rd7;
	ld.global.u8 	%rs2, [%rd8];
	cvt.rn.f32.u16 	%f10, %rs2;
	st.shared.f32 	[%r10+4], %f10;
	bra.uni 	$L__BB0_7;
$L__BB0_6:
	mov.b32 	%r31, 0;
	st.shared.u32 	[%r10+4], %r31;
$L__BB0_7:
	add.s32 	%r11, %r5, -1;
	setp.ne.s32 	%p9, %r2, %r11;
	@%p9 bra 	$L__BB0_11;
	setp.ge.u32 	%p10, %r4, %r19;
	add.s32 	%r12, %r24, 1;
	setp.ge.u32 	%p11, %r12, %r21;
	or.pred  	%p12, %p10, %p11;
	@%p12 bra 	$L__BB0_10;
	mad.lo.s32 	%r35, %r19, %r12, %r4;
	cvt.u64.u32 	%rd9, %r35;
	add.s64 	%rd10, %rd2, %rd9;
	ld.global.u8 	%rs3, [%rd10];
	cvt.rn.f32.u16 	%f11, %rs3;
	st.shared.f32 	[%r9+76], %f11;
	bra.uni 	$L__BB0_11;
$L__BB0_10:
	mov.b32 	%r34, 0;
	st.shared.u32 	[%r9+76], %r34;
$L__BB0_11:
	setp.ne.s32 	%p13, %r1, 0;
	@%p13 bra 	$L__BB0_15;
	setp.ge.u32 	%p14, %r24, %r21;
	setp.lt.s32 	%p15, %r4, 1;
	or.pred  	%p16, %p15, %p14;
	@%p16 bra 	$L__BB0_14;
	mad.lo.s32 	%r37, %r19, %r24, %r4;
	add.s32 	%r38, %r37, -1;
	cvt.u64.u32 	%rd11, %r38;
	add.s64 	%rd12, %rd2, %rd11;
	ld.global.u8 	%rs4, [%rd12];
	cvt.rn.f32.u16 	%f12, %rs4;
	st.shared.f32 	[%r8], %f12;
	bra.uni 	$L__BB0_15;
$L__BB0_14:
	mov.b32 	%r36, 0;
	st.shared.u32 	[%r8], %r36;
$L__BB0_15:
	add.s32 	%r13, %r3, -1;
	setp.ne.s32 	%p17, %r1, %r13;
	@%p17 bra 	$L__BB0_19;
	setp.ge.u32 	%p18, %r24, %r21;
	add.s32 	%r14, %r4, 1;
	setp.ge.u32 	%p19, %r14, %r19;
	or.pred  	%p20, %p19, %p18;
	@%p20 bra 	$L__BB0_18;
	mad.lo.s32 	%r40, %r19, %r24, %r14;
	cvt.u64.u32 	%rd13, %r40;
	add.s64 	%rd14, %rd2, %rd13;
	ld.global.u8 	%rs5, [%rd14];
	cvt.rn.f32.u16 	%f13, %rs5;
	st.shared.f32 	[%r9+8], %f13;
	bra.uni 	$L__BB0_19;
$L__BB0_18:
	mov.b32 	%r39, 0;
	st.shared.u32 	[%r9+8], %r39;
$L__BB0_19:
	or.b32  	%r41, %r1, %r2;
	setp.ne.s32 	%p21, %r41, 0;
	@%p21 bra 	$L__BB0_23;
	setp.lt.s32 	%p22, %r4, 1;
	setp.eq.s32 	%p23, %r24, 0;
	mov.f32 	%f44, 0f00000000;
	or.pred  	%p24, %p22, %p23;
	@%p24 bra 	$L__BB0_22;
	add.s32 	%r42, %r24, -1;
	mad.lo.s32 	%r43, %r19, %r42, %r4;
	add.s32 	%r44, %r43, -1;
	cvt.u64.u32 	%rd15, %r44;
	add.s64 	%rd16, %rd2, %rd15;
	ld.global.u8 	%rs6, [%rd16];
	cvt.rn.f32.u16 	%f44, %rs6;
$L__BB0_22:
	st.shared.f32 	[_ZZ12sobel_kernelPKhPhjjE11shared_data], %f44;
$L__BB0_23:
	setp.ne.s32 	%p25, %r1, %r13;
	setp.ne.s32 	%p26, %r2, 0;
	or.pred  	%p27, %p26, %p25;
	@%p27 bra 	$L__BB0_27;
	add.s32 	%r15, %r4, 1;
	setp.ge.u32 	%p28, %r15, %r19;
	setp.eq.s32 	%p29, %r24, 0;
	mov.f32 	%f45, 0f00000000;
	or.pred  	%p30, %p28, %p29;
	@%p30 bra 	$L__BB0_26;
	add.s32 	%r45, %r24, -1;
	mad.lo.s32 	%r46, %r19, %r45, %r15;
	cvt.u64.u32 	%rd17, %r46;
	add.s64 	%rd18, %rd2, %rd17;
	ld.global.u8 	%rs7, [%rd18];
	cvt.rn.f32.u16 	%f45, %rs7;
$L__BB0_26:
	st.shared.f32 	[%r10+8], %f45;
$L__BB0_27:
	setp.ne.s32 	%p31, %r1, 0;
	setp.ne.s32 	%p32, %r2, %r11;
	or.pred  	%p33, %p31, %p32;
	@%p33 bra 	$L__BB0_31;
	add.s32 	%r16, %r24, 1;
	setp.lt.s32 	%p34, %r4, 1;
	setp.ge.u32 	%p35, %r16, %r21;
	mov.f32 	%f46, 0f00000000;
	or.pred  	%p36, %p34, %p35;
	@%p36 bra 	$L__BB0_30;
	mad.lo.s32 	%r47, %r19, %r16, %r4;
	add.s32 	%r48, %r47, -1;
	cvt.u64.u32 	%rd19, %r48;
	add.s64 	%rd20, %rd2, %rd19;
	ld.global.u8 	%rs8, [%rd20];
	cvt.rn.f32.u16 	%f46, %rs8;
$L__BB0_30:
	st.shared.f32 	[%r7+144], %f46;
$L__BB0_31:
	setp.ne.s32 	%p37, %r1, %r13;
	setp.ne.s32 	%p38, %r2, %r11;
	or.pred  	%p39, %p37, %p38;
	@%p39 bra 	$L__BB0_35;
	add.s32 	%r17, %r4, 1;
	add.s32 	%r18, %r24, 1;
	setp.ge.u32 	%p40, %r17, %r19;
	setp.ge.u32 	%p41, %r18, %r21;
	mov.f32 	%f47, 0f00000000;
	or.pred  	%p42, %p40, %p41;
	@%p42 bra 	$L__BB0_34;
	mad.lo.s32 	%r49, %r19, %r18, %r17;
	cvt.u64.u32 	%rd21, %r49;
	add.s64 	%rd22, %rd2, %rd21;
	ld.global.u8 	%rs9, [%rd22];
	cvt.rn.f32.u16 	%f47, %rs9;
$L__BB0_34:
	st.shared.f32 	[%r9+80], %f47;
$L__BB0_35:
	bar.sync 	0;
	setp.lt.s32 	%p43, %r4, 1;
	add.s32 	%r50, %r19, -1;
	setp.ge.u32 	%p44, %r4, %r50;
	or.pred  	%p45, %p43, %p44;
	setp.eq.s32 	%p46, %r24, 0;
	or.pred  	%p47, %p46, %p45;
	add.s32 	%r51, %r21, -1;
	setp.ge.u32 	%p48, %r24, %r51;
	or.pred  	%p49, %p48, %p47;
	@%p49 bra 	$L__BB0_37;
	ld.shared.f32 	%f18, [%r9+-72];
	ld.shared.f32 	%f19, [%r9+-68];
	ld.shared.f32 	%f20, [%r9+-64];
	ld.shared.f32 	%f21, [%r9];
	ld.shared.f32 	%f22, [%r9+8];
	ld.shared.f32 	%f23, [%r9+72];
	ld.shared.f32 	%f24, [%r9+76];
	ld.shared.f32 	%f25, [%r9+80];
	sub.f32 	%f26, %f20, %f18;
	add.f32 	%f27, %f21, %f21;
	sub.f32 	%f28, %f26, %f27;
	fma.rn.f32 	%f29, %f22, 0f40000000, %f28;
	sub.f32 	%f30, %f29, %f23;
	add.f32 	%f31, %f30, %f25;
	neg.f32 	%f32, %f18;
	add.f32 	%f33, %f19, %f19;
	sub.f32 	%f34, %f32, %f33;
	sub.f32 	%f35, %f34, %f20;
	add.f32 	%f36, %f35, %f23;
	fma.rn.f32 	%f37, %f24, 0f40000000, %f36;
	add.f32 	%f38, %f25, %f37;
	mul.f32 	%f39, %f38, %f38;
	fma.rn.f32 	%f40, %f31, %f31, %f39;
	sqrt.rn.f32 	%f41, %f40;
	setp.gt.f32 	%p51, %f41, 0f437F0000;
	selp.f32 	%f42, 0f437F0000, %f41, %p51;
	setp.lt.f32 	%p52, %f42, 0f00000000;
	selp.f32 	%f43, 0f00000000, %f42, %p52;
	cvt.rzi.u32.f32 	%r53, %f43;
	mad.lo.s32 	%r54, %r19, %r24, %r4;
	cvt.u64.u32 	%rd25, %r54;
	add.s64 	%rd26, %rd1, %rd25;
	st.global.u8 	[%rd26], %r53;
	bra.uni 	$L__BB0_39;
$L__BB0_37:
	@%p4 bra 	$L__BB0_39;
	mad.lo.s32 	%r52, %r19, %r24, %r4;
	cvt.u64.u32 	%rd23, %r52;
	add.s64 	%rd24, %rd1, %rd23;
	mov.b16 	%rs10, 0;
	st.global.u8 	[%rd24], %rs10;
$L__BB0_39:
	ret;

}


// ===== COMPILED SASS (sm_100) =====

	.target	sm_100

	.elftype	@"ET_EXEC"


//--------------------- .note.nv.tkinfo           --------------------------
	.section	.note.nv.tkinfo,"",@"SHT_NOTE"
	.sectionflags	@"SHF_NOTE_NV_TKINFO"
	.tkinfo
        /*0018*/ 	.word	0x00000002
        /*0030*/ 	.string	""
        /*0030*/ 	.string	"ptxas"
        /*0030*/ 	.string	"Cuda compilation tools, release 13.0, V13.0.88"
        /*0030*/ 	.string	"Build cuda_13.0.r13.0/compiler.36424714_0"
        /*0030*/ 	.string	"-arch sm_100 -m 64 "



//--------------------- .note.nv.cuinfo           --------------------------
	.section	.note.nv.cuinfo,"",@"SHT_NOTE"
	.sectionflags	@"SHF_NOTE_NV_CUINFO"
        /*0018*/ 	.short	0x0002
        /*001a*/ 	.short	0x0064
        /*001c*/ 	.short	0x0082
	.zero		2


//--------------------- .nv.info                  --------------------------
	.section	.nv.info,"",@"SHT_CUDA_INFO"
	.align	4


	//----- nvinfo : EIATTR_REGCOUNT
	.align		4
        /*0000*/ 	.byte	0x04, 0x2f
        /*0002*/ 	.short	(.L_1 - .L_0)
	.align		4
.L_0:
        /*0004*/ 	.word	index@(_Z12sobel_kernelPKhPhjj)
        /*0008*/ 	.word	0x00000010


	//----- nvinfo : EIATTR_FRAME_SIZE
	.align		4
.L_1:
        /*000c*/ 	.byte	0x04, 0x11
        /*000e*/ 	.short	(.L_3 - .L_2)
	.align		4
.L_2:
        /*0010*/ 	.word	index@($__internal_0_$__cuda_sm20_sqrt_rn_f32_slowpath)
        /*0014*/ 	.word	0x00000000


	//----- nvinfo : EIATTR_FRAME_SIZE
	.align		4
.L_3:
        /*0018*/ 	.byte	0x04, 0x11
        /*001a*/ 	.short	(.L_5 - .L_4)
	.align		4
.L_4:
        /*001c*/ 	.word	index@(_Z12sobel_kernelPKhPhjj)
        /*0020*/ 	.word	0x00000000


	//----- nvinfo : EIATTR_MIN_STACK_SIZE
	.align		4
.L_5:
        /*0024*/ 	.byte	0x04, 0x12
        /*0026*/ 	.short	(.L_7 - .L_6)
	.align		4
.L_6:
        /*0028*/ 	.word	index@(_Z12sobel_kernelPKhPhjj)
        /*002c*/ 	.word	0x00000000
.L_7:


//--------------------- .nv.compat                --------------------------
	.section	.nv.compat,"",@"SHT_CUDA_COMPAT_INFO"
	.align	4
        /*0000*/ 	.byte	0x02, 0x09, 0x00, 0x00, 0x02, 0x02, 0x01, 0x00, 0x02, 0x05, 0x05, 0x00, 0x03, 0x07, 0x01, 0x01
        /*0010*/ 	.byte	0x02, 0x03, 0x00, 0x00, 0x02, 0x06, 0x01, 0x00, 0x04, 0x0b, 0x08, 0x00, 0x01, 0x00, 0x00, 0x00
        /*0020*/ 	.byte	0x00, 0x00, 0x00, 0x00


//--------------------- .nv.info._Z12sobel_kernelPKhPhjj --------------------------
	.section	.nv.info._Z12sobel_kernelPKhPhjj,"",@"SHT_CUDA_INFO"
	.sectionflags	@""
	.align	4


	//----- nvinfo : EIATTR_CUDA_API_VERSION
	.align		4
        /*0000*/ 	.byte	0x04, 0x37
        /*0002*/ 	.short	(.L_9 - .L_8)
.L_8:
        /*0004*/ 	.word	0x00000082


	//----- nvinfo : EIATTR_KPARAM_INFO
	.align		4
.L_9:
        /*0008*/ 	.byte	0x04, 0x17
        /*000a*/ 	.short	(.L_11 - .L_10)
.L_10:
        /*000c*/ 	.word	0x00000000
        /*0010*/ 	.short	0x0003
        /*0012*/ 	.short	0x0014
        /*0014*/ 	.byte	0x00, 0xf0, 0x11, 0x00


	//----- nvinfo : EIATTR_KPARAM_INFO
	.align		4
.L_11:
        /*0018*/ 	.byte	0x04, 0x17
        /*001a*/ 	.short	(.L_13 - .L_12)
.L_12:
        /*001c*/ 	.word	0x00000000
        /*0020*/ 	.short	0x0002
        /*0022*/ 	.short	0x0010
        /*0024*/ 	.byte	0x00, 0xf0, 0x11, 0x00


	//----- nvinfo : EIATTR_KPARAM_INFO
	.align		4
.L_13:
        /*0028*/ 	.byte	0x04, 0x17
        /*002a*/ 	.short	(.L_15 - .L_14)
.L_14:
        /*002c*/ 	.word	0x00000000
        /*0030*/ 	.short	0x0001
        /*0032*/ 	.short	0x0008
        /*0034*/ 	.byte	0x00, 0xf5, 0x21, 0x00


	//----- nvinfo : EIATTR_KPARAM_INFO
	.align		4
.L_15:
        /*0038*/ 	.byte	0x04, 0x17
        /*003a*/ 	.short	(.L_17 - .L_16)
.L_16:
        /*003c*/ 	.word	0x00000000
        /*0040*/ 	.short	0x0000
        /*0042*/ 	.short	0x0000
        /*0044*/ 	.byte	0x00, 0xf5, 0x21, 0x00


	//----- nvinfo : EIATTR_SPARSE_MMA_MASK
	.align		4
.L_17:
        /*0048*/ 	.byte	0x03, 0x50
        /*004a*/ 	.short	0x0000


	//----- nvinfo : EIATTR_MAXREG_COUNT
	.align		4
        /*004c*/ 	.byte	0x03, 0x1b
        /*004e*/ 	.short	0x00ff


	//----- nvinfo : EIATTR_NUM_BARRIERS
	.align		4
        /*0050*/ 	.byte	0x02, 0x4c
        /*0052*/ 	.byte	0x01
	.zero		1


	//----- nvinfo : EIATTR_MERCURY_ISA_VERSION
	.align		4
        /*0054*/ 	.byte	0x03, 0x5f
        /*0056*/ 	.short	0x0101


	//----- nvinfo : EIATTR_VRC_CTA_INIT_COUNT
	.align		4
        /*0058*/ 	.byte	0x02, 0x4a
	.zero		1
	.zero		1


	//----- nvinfo : EIATTR_EXIT_INSTR_OFFSETS
	.align		4
        /*005c*/ 	.byte	0x04, 0x1c
        /*005e*/ 	.short	(.L_19 - .L_18)


	//   ....[0]....
.L_18:
        /*0060*/ 	.word	0x00000e20


	//   ....[1]....
        /*0064*/ 	.word	0x00000e30


	//   ....[2]....
        /*0068*/ 	.word	0x00000e90


	//----- nvinfo : EIATTR_CRS_STACK_SIZE
	.align		4
.L_19:
        /*006c*/ 	.byte	0x04, 0x1e
        /*006e*/ 	.short	(.L_21 - .L_20)
.L_20:
        /*0070*/ 	.word	0x00000000


	//----- nvinfo : EIATTR_CBANK_PARAM_SIZE
	.align		4
.L_21:
        /*0074*/ 	.byte	0x03, 0x19
        /*0076*/ 	.short	0x0018


	//----- nvinfo : EIATTR_PARAM_CBANK
	.align		4
        /*0078*/ 	.byte	0x04, 0x0a
        /*007a*/ 	.short	(.L_23 - .L_22)
	.align		4
.L_22:
        /*007c*/ 	.word	index@(.nv.constant0._Z12sobel_kernelPKhPhjj)
        /*0080*/ 	.short	0x0380
        /*0082*/ 	.short	0x0018


	//----- nvinfo : EIATTR_SW_WAR
	.align		4
.L_23:
        /*0084*/ 	.byte	0x04, 0x36
        /*0086*/ 	.short	(.L_25 - .L_24)
.L_24:
        /*0088*/ 	.word	0x00000008
.L_25:


//--------------------- .nv.callgraph             --------------------------
	.section	.nv.callgraph,"",@"SHT_CUDA_CALLGRAPH"
	.align	4
	.sectionentsize	8
	.align		4
        /*0000*/ 	.word	0x00000000
	.align		4
        /*0004*/ 	.word	0xffffffff
	.align		4
        /*0008*/ 	.word	0x00000000
	.align		4
        /*000c*/ 	.word	0xfffffffe
	.align		4
        /*0010*/ 	.word	0x00000000
	.align		4
        /*0014*/ 	.word	0xfffffffd
	.align		4
        /*0018*/ 	.word	0x00000000
	.align		4
        /*001c*/ 	.word	0xfffffffc


//--------------------- .text._Z12sobel_kernelPKhPhjj --------------------------
	.section	.text._Z12sobel_kernelPKhPhjj,"ax",@progbits
	.align	128
        .global         _Z12sobel_kernelPKhPhjj
        .type           _Z12sobel_kernelPKhPhjj,@function
        .size           _Z12sobel_kernelPKhPhjj,(.L_x_34 - _Z12sobel_kernelPKhPhjj)
        .other          _Z12sobel_kernelPKhPhjj,@"STO_CUDA_ENTRY STV_DEFAULT"
_Z12sobel_kernelPKhPhjj:
.text._Z12sobel_kernelPKhPhjj:
[----:B------:R-:W-:Y:S01]  /*0000*/  LDC R1, c[0x0][0x37c] ;  /* 0x0000df00ff017b82 */ /* 0x000fe20000000800 */
[----:B------:R-:W0:Y:S07]  /*0010*/  S2R R5, SR_TID.Y ;  /* 0x0000000000057919 */ /* 0x000e2e0000002200 */
[----:B------:R-:W1:Y:S01]  /*0020*/  LDC R9, c[0x0][0x360] ;  /* 0x0000d800ff097b82 */ /* 0x000e620000000800 */
[----:B------:R-:W2:Y:S01]  /*0030*/  LDCU.64 UR8, c[0x0][0x390] ;  /* 0x00007200ff0877ac */ /* 0x000ea20008000a00 */
[----:B------:R-:W1:Y:S01]  /*0040*/  S2R R0, SR_TID.X ;  /* 0x0000000000007919 */ /* 0x000e620000002100 */
[----:B------:R-:W3:Y:S05]  /*0050*/  LDCU.64 UR6, c[0x0][0x358] ;  /* 0x00006b00ff0677ac */ /* 0x000eea0008000a00 */
[----:B------:R-:W0:Y:S08]  /*0060*/  S2UR UR5, SR_CTAID.Y ;  /* 0x00000000000579c3 */ /* 0x000e300000002600 */
[----:B------:R-:W0:Y:S08]  /*0070*/  LDC R12, c[0x0][0x364] ;  /* 0x0000d900ff0c7b82 */ /* 0x000e300000000800 */
[----:B------:R-:W1:Y:S01]  /*0080*/  S2UR UR4, SR_CTAID.X ;  /* 0x00000000000479c3 */ /* 0x000e620000002500 */
[----:B0-----:R-:W-:-:S05]  /*0090*/  IMAD R2, R12, UR5, R5 ;  /* 0x000000050c027c24 */ /* 0x001fca000f8e0205 */
[----:B--2---:R-:W-:Y:S01]  /*00a0*/  ISETP.GE.U32.AND P0, PT, R2, UR9, PT ;  /* 0x0000000902007c0c */ /* 0x004fe2000bf06070 */
[----:B-1----:R-:W-:-:S05]  /*00b0*/  IMAD R3, R9, UR4, R0 ;  /* 0x0000000409037c24 */ /* 0x002fca000f8e0200 */
[----:B------:R-:W-:-:S13]  /*00c0*/  ISETP.LT.U32.AND P0, PT, R3, UR8, !P0 ;  /* 0x0000000803007c0c */ /* 0x000fda000c701070 */
[----:B------:R-:W0:Y:S01]  /*00d0*/  @P0 LDC.64 R6, c[0x0][0x380] ;  /* 0x0000e000ff060b82 */ /* 0x000e220000000a00 */
[----:B------:R-:W-:-:S05]  /*00e0*/  @P0 IMAD R11, R2, UR8, R3 ;  /* 0x00000008020b0c24 */ /* 0x000fca000f8e0203 */
[----:B0-----:R-:W-:-:S05]  /*00f0*/  @P0 IADD3 R10, P1, PT, R11, R6, RZ ;  /* 0x000000060b0a0210 */ /* 0x001fca0007f3e0ff */
[----:B------:R-:W-:-:S05]  /*0100*/  @P0 IMAD.X R11, RZ, RZ, R7, P1 ;  /* 0x000000ffff0b0224 */ /* 0x000fca00008e0607 */
[----:B---3--:R-:W2:Y:S01]  /*0110*/  @P0 LDG.E.U8 R10, desc[UR6][R10.64] ;  /* 0x000000060a0a0981 */ /* 0x008ea2000c1e1100 */
[----:B------:R-:W-:Y:S01]  /*0120*/  MOV R6, 0x400 ;  /* 0x0000040000067802 */ /* 0x000fe20000000f00 */
[----:B------:R-:W-:Y:S01]  /*0130*/  BSSY.RECONVERGENT B0, `(.L_x_0) ;  /* 0x0000018000007945 */ /* 0x000fe20003800200 */
[----:B------:R-:W-:Y:S01]  /*0140*/  ISETP.NE.AND P1, PT, R5, RZ, PT ;  /* 0x000000ff0500720c */ /* 0x000fe20003f25270 */
[----:B------:R-:W0:Y:S02]  /*0150*/  S2R R7, SR_CgaCtaId ;  /* 0x0000000000077919 */ /* 0x000e240000008800 */
[----:B0-----:R-:W-:-:S05]  /*0160*/  LEA R6, R7, R6, 0x18 ;  /* 0x0000000607067211 */ /* 0x001fca00078ec0ff */
[--C-:B------:R-:W-:Y:S02]  /*0170*/  IMAD R7, R5, 0x48, R6.reuse ;  /* 0x0000004805077824 */ /* 0x100fe400078e0206 */
[C---:B------:R-:W-:Y:S02]  /*0180*/  IMAD R8, R0.reuse, 0x4, R6 ;  /* 0x0000000400087824 */ /* 0x040fe400078e0206 */
[----:B------:R-:W-:Y:S01]  /*0190*/  IMAD R4, R0, 0x4, R7 ;  /* 0x0000000400047824 */ /* 0x000fe200078e0207 */
[----:B--2---:R-:W-:-:S05]  /*01a0*/  @P0 I2FP.F32.U32 R13, R10 ;  /* 0x0000000a000d0245 */ /* 0x004fca0000201000 */
[----:B------:R0:W-:Y:S04]  /*01b0*/  @P0 STS [R4+0x4c], R13 ;  /* 0x00004c0d04000388 */ /* 0x0001e80000000800 */
[----:B------:R0:W-:Y:S01]  /*01c0*/  @!P0 STS [R4+0x4c], RZ ;  /* 0x00004cff04008388 */ /* 0x0001e20000000800 */
[----:B------:R-:W-:Y:S05]  /*01d0*/  @P1 BRA `(.L_x_1) ;  /* 0x0000000000341947 */ /* 0x000fea0003800000 */
[----:B------:R-:W-:-:S04]  /*01e0*/  ISETP.GE.U32.AND P1, PT, R3, UR8, PT ;  /* 0x0000000803007c0c */ /* 0x000fc8000bf26070 */
[----:B------:R-:W-:-:S13]  /*01f0*/  ISETP.EQ.OR P1, PT, R2, RZ, P1 ;  /* 0x000000ff0200720c */ /* 0x000fda0000f22670 */
[----:B------:R-:W-:Y:S05]  /*0200*/  @P1 BRA `(.L_x_2) ;  /* 0x0000000000241947 */ /* 0x000fea0003800000 */
[----:B------:R-:W1:Y:S01]  /*0210*/  LDCU.64 UR4, c[0x0][0x380] ;  /* 0x00007000ff0477ac */ /* 0x000e620008000a00 */
[----:B------:R-:W-:-:S05]  /*0220*/  IADD3 R10, PT, PT, R2, -0x1, RZ ;  /* 0xffffffff020a7810 */ /* 0x000fca0007ffe0ff */
[----:B------:R-:W-:-:S05]  /*0230*/  IMAD R10, R10, UR8, R3 ;  /* 0x000000080a0a7c24 */ /* 0x000fca000f8e0203 */
[----:B-1----:R-:W-:-:S05]  /*0240*/  IADD3 R10, P1, PT, R10, UR4, RZ ;  /* 0x000000040a0a7c10 */ /* 0x002fca000ff3e0ff */
[----:B------:R-:W-:-:S05]  /*0250*/  IMAD.X R11, RZ, RZ, UR5, P1 ;  /* 0x00000005ff0b7e24 */ /* 0x000fca00088e06ff */
[----:B------:R-:W0:Y:S02]  /*0260*/  LDG.E.U8 R10, desc[UR6][R10.64] ;  /* 0x000000060a0a7981 */ /* 0x000e24000c1e1100 */
[----:B0-----:R-:W-:-:S05]  /*0270*/  I2FP.F32.U32 R13, R10 ;  /* 0x0000000a000d7245 */ /* 0x001fca0000201000 */
[----:B------:R1:W-:Y:S01]  /*0280*/  STS [R8+0x4], R13 ;  /* 0x0000040d08007388 */ /* 0x0003e20000000800 */
[----:B------:R-:W-:Y:S05]  /*0290*/  BRA `(.L_x_1) ;  /* 0x0000000000047947 */ /* 0x000fea0003800000 */
.L_x_2:
[----:B------:R2:W-:Y:S02]  /*02a0*/  STS [R8+0x4], RZ ;  /* 0x000004ff08007388 */ /* 0x0005e40000000800 */
.L_x_1:
[----:B------:R-:W-:Y:S05]  /*02b0*/  BSYNC.RECONVERGENT B0 ;  /* 0x0000000000007941 */ /* 0x000fea0003800200 */
.L_x_0:
[----:B------:R-:W-:Y:S01]  /*02c0*/  VIADD R10, R12, 0xffffffff ;  /* 0xffffffff0c0a7836 */ /* 0x000fe20000000000 */
[----:B------:R-:W-:Y:S04]  /*02d0*/  BSSY.RECONVERGENT B0, `(.L_x_3) ;  /* 0x0000010000007945 */ /* 0x000fe80003800200 */
[----:B------:R-:W-:-:S13]  /*02e0*/  ISETP.NE.AND P1, PT, R5, R10, PT ;  /* 0x0000000a0500720c */ /* 0x000fda0003f25270 */
[----:B------:R-:W-:Y:S05]  /*02f0*/  @P1 BRA `(.L_x_4) ;  /* 0x0000000000341947 */ /* 0x000fea0003800000 */
[----:B------:R-:W-:-:S05]  /*0300*/  VIADD R10, R2, 0x1 ;  /* 0x00000001020a7836 */ /* 0x000fca0000000000 */
[----:B------:R-:W-:-:S04]  /*0310*/  ISETP.GE.U32.AND P2, PT, R10, UR9, PT ;  /* 0x000000090a007c0c */ /* 0x000fc8000bf46070 */
[----:B------:R-:W-:-:S13]  /*0320*/  ISETP.GE.U32.OR P2, PT, R3, UR8, P2 ;  /* 0x0000000803007c0c */ /* 0x000fda0009746470 */
[----:B------:R-:W-:Y:S05]  /*0330*/  @P2 BRA `(.L_x_5) ;  /* 0x0000000000202947 */ /* 0x000fea0003800000 */
[----:B------:R-:W3:Y:S01]  /*0340*/  LDCU.64 UR4, c[0x0][0x380] ;  /* 0x00007000ff0477ac */ /* 0x000ee20008000a00 */
[----:B------:R-:W-:-:S05]  /*0350*/  IMAD R10, R10, UR8, R3 ;  /* 0x000000080a0a7c24 */ /* 0x000fca000f8e0203 */
[----:B---3--:R-:W-:-:S04]  /*0360*/  IADD3 R10, P2, PT, R10, UR4, RZ ;  /* 0x000000040a0a7c10 */ /* 0x008fc8000ff5e0ff */
[----:B------:R-:W-:-:S05]  /*0370*/  IADD3.X R11, PT, PT, RZ, UR5, RZ, P2, !PT ;  /* 0x00000005ff0b7c10 */ /* 0x000fca00097fe4ff */
[----:B------:R-:W0:Y:S02]  /*0380*/  LDG.E.U8 R10, desc[UR6][R10.64] ;  /* 0x000000060a0a7981 */ /* 0x000e24000c1e1100 */
[----:B01----:R-:W-:-:S05]  /*0390*/  I2FP.F32.U32 R13, R10 ;  /* 0x0000000a000d7245 */ /* 0x003fca0000201000 */
[----:B------:R4:W-:Y:S01]  /*03a0*/  STS [R4+0x94], R13 ;  /* 0x0000940d04007388 */ /* 0x0009e20000000800 */
[----:B------:R-:W-:Y:S05]  /*03b0*/  BRA `(.L_x_4) ;  /* 0x0000000000047947 */ /* 0x000fea0003800000 */
.L_x_5:
[----:B------:R3:W-:Y:S02]  /*03c0*/  STS [R4+0x94], RZ ;  /* 0x000094ff04007388 */ /* 0x0007e40000000800 */
.L_x_4:
[----:B------:R-:W-:Y:S05]  /*03d0*/  BSYNC.RECONVERGENT B0 ;  /* 0x0000000000007941 */ /* 0x000fea0003800200 */
.L_x_3:
[----:B------:R-:W-:Y:S01]  /*03e0*/  ISETP.NE.AND P2, PT, R0, RZ, PT ;  /* 0x000000ff0000720c */ /* 0x000fe20003f45270 */
[----:B------:R-:W-:-:S12]  /*03f0*/  BSSY.RECONVERGENT B0, `(.L_x_6) ;  /* 0x000000f000007945 */ /* 0x000fd80003800200 */
[----:B------:R-:W-:Y:S05]  /*0400*/  @P2 BRA `(.L_x_7) ;  /* 0x0000000000342947 */ /* 0x000fea0003800000 */
[----:B------:R-:W-:-:S04]  /*0410*/  ISETP.GE.U32.AND P2, PT, R2, UR9, PT ;  /* 0x0000000902007c0c */ /* 0x000fc8000bf46070 */
[----:B------:R-:W-:-:S13]  /*0420*/  ISETP.LT.OR P2, PT, R3, 0x1, P2 ;  /* 0x000000010300780c */ /* 0x000fda0001741670 */
[----:B------:R-:W-:Y:S05]  /*0430*/  @P2 BRA `(.L_x_8) ;  /* 0x0000000000242947 */ /* 0x000fea0003800000 */
[----:B------:R-:W5:Y:S01]  /*0440*/  LDCU.64 UR4, c[0x0][0x380] ;  /* 0x00007000ff0477ac */ /* 0x000f620008000a00 */
[----:B------:R-:W-:-:S04]  /*0450*/  IMAD R10, R2, UR8, R3 ;  /* 0x00000008020a7c24 */ /* 0x000fc8000f8e0203 */
[----:B------:R-:W-:-:S05]  /*0460*/  VIADD R10, R10, 0xffffffff ;  /* 0xffffffff0a0a7836 */ /* 0x000fca0000000000 */
[----:B-----5:R-:W-:-:S05]  /*0470*/  IADD3 R10, P2, PT, R10, UR4, RZ ;  /* 0x000000040a0a7c10 */ /* 0x020fca000ff5e0ff */
[----:B------:R-:W-:-:S05]  /*0480*/  IMAD.X R11, RZ, RZ, UR5, P2 ;  /* 0x00000005ff0b7e24 */ /* 0x000fca00090e06ff */
[----:B------:R-:W5:Y:S02]  /*0490*/  LDG.E.U8 R10, desc[UR6][R10.64] ;  /* 0x000000060a0a7981 */ /* 0x000f64000c1e1100 */
[----:B-----5:R-:W-:-:S05]  /*04a0*/  I2FP.F32.U32 R12, R10 ;  /* 0x0000000a000c7245 */ /* 0x020fca0000201000 */
[----:B------:R0:W-:Y:S01]  /*04b0*/  STS [R7+0x48], R12 ;  /* 0x0000480c07007388 */ /* 0x0001e20000000800 */
[----:B------:R-:W-:Y:S05]  /*04c0*/  BRA `(.L_x_7) ;  /* 0x0000000000047947 */ /* 0x000fea0003800000 */
.L_x_8:
[----:B------:R0:W-:Y:S02]  /*04d0*/  STS [R7+0x48], RZ ;  /* 0x000048ff07007388 */ /* 0x0001e40000000800 */
.L_x_7:
[----:B------:R-:W-:Y:S05]  /*04e0*/  BSYNC.RECONVERGENT B0 ;  /* 0x0000000000007941 */ /* 0x000fea0003800200 */
.L_x_6:
[----:B------:R-:W-:Y:S01]  /*04f0*/  VIADD R9, R9, 0xffffffff ;  /* 0xffffffff09097836 */ /* 0x000fe20000000000 */
[----:B------:R-:W-:Y:S04]  /*0500*/  BSSY.RECONVERGENT B0, `(.L_x_9) ;  /* 0x0000010000007945 */ /* 0x000fe80003800200 */
[----:B------:R-:W-:-:S13]  /*0510*/  ISETP.NE.AND P2, PT, R0, R9, PT ;  /* 0x000000090000720c */ /* 0x000fda0003f45270 */
[----:B------:R-:W-:Y:S05]  /*0520*/  @P2 BRA `(.L_x_10) ;  /* 0x0000000000342947 */ /* 0x000fea0003800000 */
[----:B------:R-:W-:Y:S02]  /*0530*/  ISETP.GE.U32.AND P3, PT, R2, UR9, PT ;  /* 0x0000000902007c0c */ /* 0x000fe4000bf66070 */
[----:B------:R-:W-:-:S04]  /*0540*/  IADD3 R11, PT, PT, R3, 0x1, RZ ;  /* 0x00000001030b7810 */ /* 0x000fc80007ffe0ff */
[----:B------:R-:W-:-:S13]  /*0550*/  ISETP.GE.U32.OR P3, PT, R11, UR8, P3 ;  /* 0x000000080b007c0c */ /* 0x000fda0009f66470 */
[----:B------:R-:W-:Y:S05]  /*0560*/  @P3 BRA `(.L_x_11) ;  /* 0x0000000000203947 */ /* 0x000fea0003800000 */
[----:B------:R-:W5:Y:S01]  /*0570*/  LDCU.64 UR4, c[0x0][0x380] ;  /* 0x00007000ff0477ac */ /* 0x000f620008000a00 */
[----:B------:R-:W-:-:S05]  /*0580*/  IMAD R11, R2, UR8, R11 ;  /* 0x00000008020b7c24 */ /* 0x000fca000f8e020b */
[----:B-----5:R-:W-:-:S05]  /*0590*/  IADD3 R10, P3, PT, R11, UR4, RZ ;  /* 0x000000040b0a7c10 */ /* 0x020fca000ff7e0ff */
[----:B------:R-:W-:-:S05]  /*05a0*/  IMAD.X R11, RZ, RZ, UR5, P3 ;  /* 0x00000005ff0b7e24 */ /* 0x000fca00098e06ff */
[----:B------:R-:W0:Y:S02]  /*05b0*/  LDG.E.U8 R10, desc[UR6][R10.64] ;  /* 0x000000060a0a7981 */ /* 0x000e24000c1e1100 */
[----:B01--4-:R-:W-:-:S05]  /*05c0*/  I2FP.F32.U32 R13, R10 ;  /* 0x0000000a000d7245 */ /* 0x013fca0000201000 */
[----:B------:R0:W-:Y:S01]  /*05d0*/  STS [R4+0x50], R13 ;  /* 0x0000500d04007388 */ /* 0x0001e20000000800 */
[----:B------:R-:W-:Y:S05]  /*05e0*/  BRA `(.L_x_10) ;  /* 0x0000000000047947 */ /* 0x000fea0003800000 */
.L_x_11:
[----:B------:R0:W-:Y:S02]  /*05f0*/  STS [R4+0x50], RZ ;  /* 0x000050ff04007388 */ /* 0x0001e40000000800 */
.L_x_10:
[----:B------:R-:W-:Y:S05]  /*0600*/  BSYNC.RECONVERGENT B0 ;  /* 0x0000000000007941 */ /* 0x000fea0003800200 */
.L_x_9:
[----:B------:R-:W-:Y:S01]  /*0610*/  LOP3.LUT P3, RZ, R0, R5, RZ, 0xfc, !PT ;  /* 0x0000000500ff7212 */ /* 0x000fe2000786fcff */
[----:B------:R-:W-:-:S12]  /*0620*/  BSSY.RECONVERGENT B0, `(.L_x_12) ;  /* 0x0000011000007945 */ /* 0x000fd80003800200 */
[----:B------:R-:W-:Y:S05]  /*0630*/  @P3 BRA `(.L_x_13) ;  /* 0x00000000003c3947 */ /* 0x000fea0003800000 */
[----:B------:R-:W-:Y:S01]  /*0640*/  ISETP.NE.AND P3, PT, R2, RZ, PT ;  /* 0x000000ff0200720c */ /* 0x000fe20003f65270 */
[----:B------:R-:W-:Y:S01]  /*0650*/  BSSY.RECONVERGENT B1, `(.L_x_14) ;  /* 0x000000c000017945 */ /* 0x000fe20003800200 */
[----:B01--4-:R-:W-:Y:S02]  /*0660*/  IMAD.MOV.U32 R13, RZ, RZ, RZ ;  /* 0x000000ffff0d7224 */ /* 0x013fe400078e00ff */
[----:B------:R-:W-:-:S13]  /*0670*/  ISETP.LT.OR P3, PT, R3, 0x1, !P3 ;  /* 0x000000010300780c */ /* 0x000fda0005f61670 */
[----:B------:R-:W-:Y:S05]  /*0680*/  @P3 BRA `(.L_x_15) ;  /* 0x0000000000203947 */ /* 0x000fea0003800000 */
[----:B------:R-:W0:Y:S01]  /*0690*/  LDCU.64 UR4, c[0x0][0x380] ;  /* 0x00007000ff0477ac */ /* 0x000e220008000a00 */
[----:B------:R-:W-:-:S04]  /*06a0*/  VIADD R10, R2, 0xffffffff ;  /* 0xffffffff020a7836 */ /* 0x000fc80000000000 */
[----:B------:R-:W-:-:S05]  /*06b0*/  IMAD R10, R10, UR8, R3 ;  /* 0x000000080a0a7c24 */ /* 0x000fca000f8e0203 */
[----:B------:R-:W-:-:S04]  /*06c0*/  IADD3 R10, PT, PT, R10, -0x1, RZ ;  /* 0xffffffff0a0a7810 */ /* 0x000fc80007ffe0ff */
[----:B0-----:R-:W-:-:S05]  /*06d0*/  IADD3 R10, P3, PT, R10, UR4, RZ ;  /* 0x000000040a0a7c10 */ /* 0x001fca000ff7e0ff */
[----:B------:R-:W-:-:S05]  /*06e0*/  IMAD.X R11, RZ, RZ, UR5, P3 ;  /* 0x00000005ff0b7e24 */ /* 0x000fca00098e06ff */
[----:B------:R-:W4:Y:S02]  /*06f0*/  LDG.E.U8 R10, desc[UR6][R10.64] ;  /* 0x000000060a0a7981 */ /* 0x000f24000c1e1100 */
[----:B----4-:R-:W-:-:S07]  /*0700*/  I2FP.F32.U32 R13, R10 ;  /* 0x0000000a000d7245 */ /* 0x010fce0000201000 */
.L_x_15:
[----:B------:R-:W-:Y:S05]  /*0710*/  BSYNC.RECONVERGENT B1 ;  /* 0x0000000000017941 */ /* 0x000fea0003800200 */
.L_x_14:
[----:B------:R0:W-:Y:S02]  /*0720*/  STS [R6], R13 ;  /* 0x0000000d06007388 */ /* 0x0001e40000000800 */
.L_x_13:
[----:B------:R-:W-:Y:S05]  /*0730*/  BSYNC.RECONVERGENT B0 ;  /* 0x0000000000007941 */ /* 0x000fea0003800200 */
.L_x_12:
[----:B------:R-:W-:Y:S01]  /*0740*/  ISETP.NE.OR P2, PT, R5, RZ, P2 ;  /* 0x000000ff0500720c */ /* 0x000fe20001745670 */
[----:B------:R-:W-:-:S12]  /*0750*/  BSSY.RECONVERGENT B0, `(.L_x_16) ;  /* 0x0000011000007945 */ /* 0x000fd80003800200 */
[----:B------:R-:W-:Y:S05]  /*0760*/  @P2 BRA `(.L_x_17) ;  /* 0x00000000003c2947 */ /* 0x000fea0003800000 */
[----:B------:R-:W-:Y:S01]  /*0770*/  VIADD R10, R3, 0x1 ;  /* 0x00000001030a7836 */ /* 0x000fe20000000000 */
[----:B------:R-:W-:Y:S01]  /*0780*/  ISETP.NE.AND P2, PT, R2, RZ, PT ;  /* 0x000000ff0200720c */ /* 0x000fe20003f45270 */
[----:B------:R-:W-:Y:S01]  /*0790*/  BSSY.RECONVERGENT B1, `(.L_x_18) ;  /* 0x000000b000017945 */ /* 0x000fe20003800200 */
[----:B------:R-:W-:Y:S02]  /*07a0*/  IMAD.MOV.U32 R5, RZ, RZ, RZ ;  /* 0x000000ffff057224 */ /* 0x000fe400078e00ff */
[----:B------:R-:W-:-:S13]  /*07b0*/  ISETP.GE.U32.OR P2, PT, R10, UR8, !P2 ;  /* 0x000000080a007c0c */ /* 0x000fda000d746470 */
[----:B------:R-:W-:Y:S05]  /*07c0*/  @P2 BRA `(.L_x_19) ;  /* 0x00000000001c2947 */ /* 0x000fea0003800000 */
[----:B------:R-:W5:Y:S01]  /*07d0*/  LDCU.64 UR4, c[0x0][0x380] ;  /* 0x00007000ff0477ac */ /* 0x000f620008000a00 */
[----:B------:R-:W-:-:S05]  /*07e0*/  IADD3 R5, PT, PT, R2, -0x1, RZ ;  /* 0xffffffff02057810 */ /* 0x000fca0007ffe0ff */
[----:B------:R-:W-:-:S05]  /*07f0*/  IMAD R10, R5, UR8, R10 ;  /* 0x00000008050a7c24 */ /* 0x000fca000f8e020a */
[----:B-----5:R-:W-:-:S05]  /*0800*/  IADD3 R10, P2, PT, R10, UR4, RZ ;  /* 0x000000040a0a7c10 */ /* 0x020fca000ff5e0ff */
[----:B------:R-:W-:-:S05]  /*0810*/  IMAD.X R11, RZ, RZ, UR5, P2 ;  /* 0x00000005ff0b7e24 */ /* 0x000fca00090e06ff */
[----:B------:R-:W5:Y:S02]  /*0820*/  LDG.E.U8 R10, desc[UR6][R10.64] ;  /* 0x000000060a0a7981 */ /* 0x000f64000c1e1100 */
[----:B-----5:R-:W-:-:S07]  /*0830*/  I2FP.F32.U32 R5, R10 ;  /* 0x0000000a00057245 */ /* 0x020fce0000201000 */
.L_x_19:
[----:B------:R-:W-:Y:S05]  /*0840*/  BSYNC.RECONVERGENT B1 ;  /* 0x0000000000017941 */ /* 0x000fea0003800200 */
.L_x_18:
[----:B------:R0:W-:Y:S02]  /*0850*/  STS [R8+0x8], R5 ;  /* 0x0000080508007388 */ /* 0x0001e40000000800 */
.L_x_17:
[----:B------:R-:W-:Y:S05]  /*0860*/  BSYNC.RECONVERGENT B0 ;  /* 0x0000000000007941 */ /* 0x000fea0003800200 */
.L_x_16:
[----:B------:R-:W-:Y:S01]  /*0870*/  ISETP.NE.OR P2, PT, R0, RZ, P1 ;  /* 0x000000ff0000720c */ /* 0x000fe20000f45670 */
[----:B------:R-:W-:-:S12]  /*0880*/  BSSY.RECONVERGENT B0, `(.L_x_20) ;  /* 0x0000011000007945 */ /* 0x000fd80003800200 */
[----:B------:R-:W-:Y:S05]  /*0890*/  @P2 BRA `(.L_x_21) ;  /* 0x00000000003c2947 */ /* 0x000fea0003800000 */
[----:B012---:R-:W-:Y:S01]  /*08a0*/  VIADD R8, R2, 0x1 ;  /* 0x0000000102087836 */ /* 0x007fe20000000000 */
[----:B------:R-:W-:Y:S01]  /*08b0*/  BSSY.RECONVERGENT B1, `(.L_x_22) ;  /* 0x000000c000017945 */ /* 0x000fe20003800200 */
[----:B------:R-:W-:-:S03]  /*08c0*/  IMAD.MOV.U32 R6, RZ, RZ, RZ ;  /* 0x000000ffff067224 */ /* 0x000fc600078e00ff */
[----:B------:R-:W-:-:S04]  /*08d0*/  ISETP.GE.U32.AND P2, PT, R8, UR9, PT ;  /* 0x0000000908007c0c */ /* 0x000fc8000bf46070 */
[----:B------:R-:W-:-:S13]  /*08e0*/  ISETP.LT.OR P2, PT, R3, 0x1, P2 ;  /* 0x000000010300780c */ /* 0x000fda0001741670 */
[----:B------:R-:W-:Y:S05]  /*08f0*/  @P2 BRA `(.L_x_23) ;  /* 0x00000000001c2947 */ /* 0x000fea0003800000 */
[----:B------:R-:W0:Y:S01]  /*0900*/  LDCU.64 UR4, c[0x0][0x380] ;  /* 0x00007000ff0477ac */ /* 0x000e220008000a00 */
[----:B------:R-:W-:-:S05]  /*0910*/  IMAD R10, R8, UR8, R3 ;  /* 0x00000008080a7c24 */ /* 0x000fca000f8e0203 */
[----:B------:R-:W-:-:S04]  /*0920*/  IADD3 R10, PT, PT, R10, -0x1, RZ ;  /* 0xffffffff0a0a7810 */ /* 0x000fc80007ffe0ff */
[----:B0-----:R-:W-:-:S05]  /*0930*/  IADD3 R10, P2, PT, R10, UR4, RZ ;  /* 0x000000040a0a7c10 */ /* 0x001fca000ff5e0ff */
[----:B------:R-:W-:-:S05]  /*0940*/  IMAD.X R11, RZ, RZ, UR5, P2 ;  /* 0x00000005ff0b7e24 */ /* 0x000fca00090e06ff */
[----:B------:R-:W2:Y:S02]  /*0950*/  LDG.E.U8 R10, desc[UR6][R10.64] ;  /* 0x000000060a0a7981 */ /* 0x000ea4000c1e1100 */
[----:B--2---:R-:W-:-:S07]  /*0960*/  I2FP.F32.U32 R6, R10 ;  /* 0x0000000a00067245 */ /* 0x004fce0000201000 */
.L_x_23:
[----:B------:R-:W-:Y:S05]  /*0970*/  BSYNC.RECONVERGENT B1 ;  /* 0x0000000000017941 */ /* 0x000fea0003800200 */
.L_x_22:
[----:B------:R0:W-:Y:S02]  /*0980*/  STS [R7+0x90], R6 ;  /* 0x0000900607007388 */ /* 0x0001e40000000800 */
.L_x_21:
[----:B------:R-:W-:Y:S05]  /*0990*/  BSYNC.RECONVERGENT B0 ;  /* 0x0000000000007941 */ /* 0x000fea0003800200 */
.L_x_20:
[----:B------:R-:W-:Y:S01]  /*09a0*/  ISETP.NE.OR P1, PT, R0, R9, P1 ;  /* 0x000000090000720c */ /* 0x000fe20000f25670 */
[----:B------:R-:W-:-:S12]  /*09b0*/  BSSY.RECONVERGENT B0, `(.L_x_24) ;  /* 0x0000011000007945 */ /* 0x000fd80003800200 */
[----:B------:R-:W-:Y:S05]  /*09c0*/  @P1 BRA `(.L_x_25) ;  /* 0x00000000003c1947 */ /* 0x000fea0003800000 */
[----:B0-----:R-:W-:Y:S01]  /*09d0*/  VIADD R7, R2, 0x1 ;  /* 0x0000000102077836 */ /* 0x001fe20000000000 */
[----:B------:R-:W-:Y:S01]  /*09e0*/  BSSY.RECONVERGENT B1, `(.L_x_26) ;  /* 0x000000c000017945 */ /* 0x000fe20003800200 */
[----:B------:R-:W-:Y:S02]  /*09f0*/  VIADD R6, R3, 0x1 ;  /* 0x0000000103067836 */ /* 0x000fe40000000000 */
[----:B------:R-:W-:Y:S01]  /*0a00*/  HFMA2 R5, -RZ, RZ, 0, 0 ;  /* 0x00000000ff057431 */ /* 0x000fe200000001ff */
[----:B------:R-:W-:-:S04]  /*0a10*/  ISETP.GE.U32.AND P1, PT, R7, UR9, PT ;  /* 0x0000000907007c0c */ /* 0x000fc8000bf26070 */
[----:B------:R-:W-:-:S13]  /*0a20*/  ISETP.GE.U32.OR P1, PT, R6, UR8, P1 ;  /* 0x0000000806007c0c */ /* 0x000fda0008f26470 */
[----:B------:R-:W-:Y:S05]  /*0a30*/  @P1 BRA `(.L_x_27) ;  /* 0x0000000000181947 */ /* 0x000fea0003800000 */
[----:B------:R-:W0:Y:S01]  /*0a40*/  LDCU.64 UR4, c[0x0][0x380] ;  /* 0x00007000ff0477ac */ /* 0x000e220008000a00 */
[----:B------:R-:W-:-:S05]  /*0a50*/  IMAD R6, R7, UR8, R6 ;  /* 0x0000000807067c24 */ /* 0x000fca000f8e0206 */
[----:B0-----:R-:W-:-:S05]  /*0a60*/  IADD3 R6, P1, PT, R6, UR4, RZ ;  /* 0x0000000406067c10 */ /* 0x001fca000ff3e0ff */
[----:B------:R-:W-:-:S05]  /*0a70*/  IMAD.X R7, RZ, RZ, UR5, P1 ;  /* 0x00000005ff077e24 */ /* 0x000fca00088e06ff */
[----:B------:R-:W5:Y:S02]  /*0a80*/  LDG.E.U8 R6, desc[UR6][R6.64] ;  /* 0x0000000606067981 */ /* 0x000f64000c1e1100 */
[----:B-----5:R-:W-:-:S07]  /*0a90*/  I2FP.F32.U32 R5, R6 ;  /* 0x0000000600057245 */ /* 0x020fce0000201000 */
.L_x_27:
[----:B------:R-:W-:Y:S05]  /*0aa0*/  BSYNC.RECONVERGENT B1 ;  /* 0x0000000000017941 */ /* 0x000fea0003800200 */
.L_x_26:
[----:B------:R0:W-:Y:S02]  /*0ab0*/  STS [R4+0x98], R5 ;  /* 0x0000980504007388 */ /* 0x0001e40000000800 */
.L_x_25:
[----:B------:R-:W-:Y:S05]  /*0ac0*/  BSYNC.RECONVERGENT B0 ;  /* 0x0000000000007941 */ /* 0x000fea0003800200 */
.L_x_24:
[----:B------:R-:W-:Y:S01]  /*0ad0*/  UIADD3 UR4, UPT, UPT, UR8, -0x1, URZ ;  /* 0xffffffff08047890 */ /* 0x000fe2000fffe0ff */
[----:B------:R-:W-:Y:S05]  /*0ae0*/  BAR.SYNC.DEFER_BLOCKING 0x0 ;  /* 0x0000000000007b1d */ /* 0x000fea0000010000 */
[----:B------:R-:W-:Y:S01]  /*0af0*/  ISETP.GE.U32.AND P1, PT, R3, UR4, PT ;  /* 0x0000000403007c0c */ /* 0x000fe2000bf26070 */
[----:B------:R-:W-:-:S03]  /*0b00*/  UIADD3 UR4, UPT, UPT, UR9, -0x1, URZ ;  /* 0xffffffff09047890 */ /* 0x000fc6000fffe0ff */
[----:B------:R-:W-:-:S04]  /*0b10*/  ISETP.LT.OR P1, PT, R3, 0x1, P1 ;  /* 0x000000010300780c */ /* 0x000fc80000f21670 */
[----:B------:R-:W-:-:S04]  /*0b20*/  ISETP.EQ.OR P1, PT, R2, RZ, P1 ;  /* 0x000000ff0200720c */ /* 0x000fc80000f22670 */
[----:B------:R-:W-:-:S13]  /*0b30*/  ISETP.GE.U32.OR P1, PT, R2, UR4, P1 ;  /* 0x0000000402007c0c */ /* 0x000fda0008f26470 */
[----:B------:R-:W-:Y:S05]  /*0b40*/  @P1 BRA `(.L_x_28) ;  /* 0x0000000000b81947 */ /* 0x000fea0003800000 */
[----:B0-----:R-:W0:Y:S01]  /*0b50*/  LDS R5, [R4+0x4] ;  /* 0x0000040004057984 */ /* 0x001e220000000800 */
[----:B------:R-:W-:Y:S03]  /*0b60*/  BSSY.RECONVERGENT B0, `(.L_x_29) ;  /* 0x0000021000007945 */ /* 0x000fe60003800200 */
[----:B------:R-:W5:Y:S04]  /*0b70*/  LDS R0, [R4] ;  /* 0x0000000004007984 */ /* 0x000f680000000800 */
[----:B------:R-:W3:Y:S04]  /*0b80*/  LDS R7, [R4+0x8] ;  /* 0x0000080004077984 */ /* 0x000ee80000000800 */
[----:B------:R-:W4:Y:S04]  /*0b90*/  LDS R6, [R4+0x48] ;  /* 0x0000480004067984 */ /* 0x000f280000000800 */
[----:B------:R-:W4:Y:S04]  /*0ba0*/  LDS R9, [R4+0x90] ;  /* 0x0000900004097984 */ /* 0x000f280000000800 */
[----:B-12---:R-:W1:Y:S04]  /*0bb0*/  LDS R8, [R4+0x50] ;  /* 0x0000500004087984 */ /* 0x006e680000000800 */
[----:B------:R-:W2:Y:S04]  /*0bc0*/  LDS R10, [R4+0x94] ;  /* 0x00009400040a7984 */ /* 0x000ea80000000800 */
[----:B------:R-:W2:Y:S01]  /*0bd0*/  LDS R11, [R4+0x98] ;  /* 0x00009800040b7984 */ /* 0x000ea20000000800 */
[----:B0-----:R-:W-:-:S04]  /*0be0*/  FADD R5, R5, R5 ;  /* 0x0000000505057221 */ /* 0x001fc80000000000 */
[C---:B-----5:R-:W-:Y:S01]  /*0bf0*/  FADD R12, -R0.reuse, -R5 ;  /* 0x80000005000c7221 */ /* 0x060fe20000000100 */
[----:B---3--:R-:W-:-:S03]  /*0c00*/  FADD R0, -R0, R7 ;  /* 0x0000000700007221 */ /* 0x008fc60000000100 */
[----:B------:R-:W-:Y:S01]  /*0c10*/  FADD R12, -R7, R12 ;  /* 0x0000000c070c7221 */ /* 0x000fe20000000100 */
[----:B----4-:R-:W-:-:S04]  /*0c20*/  FADD R5, R6, R6 ;  /* 0x0000000606057221 */ /* 0x010fc80000000000 */
[----:B------:R-:W-:Y:S01]  /*0c30*/  FADD R5, R0, -R5 ;  /* 0x8000000500057221 */ /* 0x000fe20000000000 */
[----:B------:R-:W-:-:S03]  /*0c40*/  FADD R7, R9, R12 ;  /* 0x0000000c09077221 */ /* 0x000fc60000000000 */
[----:B-1----:R-:W-:Y:S01]  /*0c50*/  FFMA R8, R8, 2, R5 ;  /* 0x4000000008087823 */ /* 0x002fe20000000005 */
[----:B--2---:R-:W-:-:S03]  /*0c60*/  FFMA R10, R10, 2, R7 ;  /* 0x400000000a0a7823 */ /* 0x004fc60000000007 */
[----:B------:R-:W-:Y:S01]  /*0c70*/  FADD R8, -R9, R8 ;  /* 0x0000000809087221 */ /* 0x000fe20000000100 */
[----:B------:R-:W-:-:S03]  /*0c80*/  FADD R10, R11, R10 ;  /* 0x0000000a0b0a7221 */ /* 0x000fc60000000000 */
[----:B------:R-:W-:Y:S01]  /*0c90*/  FADD R8, R11, R8 ;  /* 0x000000080b087221 */ /* 0x000fe20000000000 */
[----:B------:R-:W-:-:S04]  /*0ca0*/  FMUL R5, R10, R10 ;  /* 0x0000000a0a057220 */ /* 0x000fc80000400000 */
[----:B------:R-:W-:-:S04]  /*0cb0*/  FFMA R0, R8, R8, R5 ;  /* 0x0000000808007223 */ /* 0x000fc80000000005 */
[----:B------:R-:W-:Y:S01]  /*0cc0*/  VIADD R4, R0, 0xf3000000 ;  /* 0xf300000000047836 */ /* 0x000fe20000000000 */
[----:B------:R0:W1:Y:S04]  /*0cd0*/  MUFU.RSQ R5, R0 ;  /* 0x0000000000057308 */ /* 0x0000680000001400 */
[----:B------:R-:W-:-:S13]  /*0ce0*/  ISETP.GT.U32.AND P0, PT, R4, 0x727fffff, PT ;  /* 0x727fffff0400780c */ /* 0x000fda0003f04070 */
[----:B01----:R-:W-:Y:S05]  /*0cf0*/  @!P0 BRA `(.L_x_30) ;  /* 0x00000000000c8947 */ /* 0x003fea0003800000 */
[----:B------:R-:W-:-:S07]  /*0d00*/  MOV R9, 0xd20 ;  /* 0x00000d2000097802 */ /* 0x000fce0000000f00 */
[----:B------:R-:W-:Y:S05]  /*0d10*/  CALL.REL.NOINC `($__internal_0_$__cuda_sm20_sqrt_rn_f32_slowpath) ;  /* 0x0000000000607944 */ /* 0x000fea0003c00000 */
[----:B------:R-:W-:Y:S05]  /*0d20*/  BRA `(.L_x_31) ;  /* 0x0000000000107947 */ /* 0x000fea0003800000 */
.L_x_30:
[----:B------:R-:W-:Y:S01]  /*0d30*/  FMUL.FTZ R7, R0, R5 ;  /* 0x0000000500077220 */ /* 0x000fe20000410000 */
[----:B------:R-:W-:-:S03]  /*0d40*/  FMUL.FTZ R5, R5, 0.5 ;  /* 0x3f00000005057820 */ /* 0x000fc60000410000 */
[----:B------:R-:W-:-:S04]  /*0d50*/  FFMA R0, -R7, R7, R0 ;  /* 0x0000000707007223 */ /* 0x000fc80000000100 */
[----:B------:R-:W-:-:S07]  /*0d60*/  FFMA R0, R0, R5, R7 ;  /* 0x0000000500007223 */ /* 0x000fce0000000007 */
.L_x_31:
[----:B------:R-:W-:Y:S05]  /*0d70*/  BSYNC.RECONVERGENT B0 ;  /* 0x0000000000007941 */ /* 0x000fea0003800200 */
.L_x_29:
[----:B------:R-:W0:Y:S01]  /*0d80*/  LDCU UR9, c[0x0][0x390] ;  /* 0x00007200ff0977ac */ /* 0x000e220008000800 */
[----:B------:R-:W-:Y:S01]  /*0d90*/  FMNMX.NAN R0, R0, 255, PT ;  /* 0x437f000000007809 */ /* 0x000fe20003820000 */
[----:B------:R-:W1:Y:S03]  /*0da0*/  LDCU.64 UR4, c[0x0][0x388] ;  /* 0x00007100ff0477ac */ /* 0x000e660008000a00 */
[----:B------:R-:W-:-:S04]  /*0db0*/  FSETP.GEU.AND P0, PT, R0, RZ, PT ;  /* 0x000000ff0000720b */ /* 0x000fc80003f0e000 */
[----:B------:R-:W-:-:S04]  /*0dc0*/  FSEL R0, R0, RZ, P0 ;  /* 0x000000ff00007208 */ /* 0x000fc80000000000 */
[----:B------:R-:W2:Y:S01]  /*0dd0*/  F2I.U32.TRUNC.NTZ R5, R0 ;  /* 0x0000000000057305 */ /* 0x000ea2000020f000 */
[----:B0-----:R-:W-:-:S05]  /*0de0*/  IMAD R2, R2, UR9, R3 ;  /* 0x0000000902027c24 */ /* 0x001fca000f8e0203 */
[----:B-1----:R-:W-:-:S04]  /*0df0*/  IADD3 R2, P0, PT, R2, UR4, RZ ;  /* 0x0000000402027c10 */ /* 0x002fc8000ff1e0ff */
[----:B------:R-:W-:-:S05]  /*0e00*/  IADD3.X R3, PT, PT, RZ, UR5, RZ, P0, !PT ;  /* 0x00000005ff037c10 */ /* 0x000fca00087fe4ff */
[----:B--2---:R-:W-:Y:S01]  /*0e10*/  STG.E.U8 desc[UR6][R2.64], R5 ;  /* 0x0000000502007986 */ /* 0x004fe2000c101106 */
[----:B------:R-:W-:Y:S05]  /*0e20*/  EXIT ;  /* 0x000000000000794d */ /* 0x000fea0003800000 */
.L_x_28:
[----:B------:R-:W-:Y:S05]  /*0e30*/  @!P0 EXIT ;  /* 0x000000000000894d */ /* 0x000fea0003800000 */
[----:B------:R-:W5:Y:S01]  /*0e40*/  LDCU.64 UR4, c[0x0][0x388] ;  /* 0x00007100ff0477ac */ /* 0x000f620008000a00 */
[----:B------:R-:W-:-:S05]  /*0e50*/  IMAD R2, R2, UR8, R3 ;  /* 0x0000000802027c24 */ /* 0x000fca000f8e0203 */
[----:B-----5:R-:W-:-:S05]  /*0e60*/  IADD3 R2, P0, PT, R2, UR4, RZ ;  /* 0x0000000402027c10 */ /* 0x020fca000ff1e0ff */
[----:B------:R-:W-:-:S05]  /*0e70*/  IMAD.X R3, RZ, RZ, UR5, P0 ;  /* 0x00000005ff037e24 */ /* 0x000fca00080e06ff */
[----:B------:R-:W-:Y:S01]  /*0e80*/  STG.E.U8 desc[UR6][R2.64], RZ ;  /* 0x000000ff02007986 */ /* 0x000fe2000c101106 */
[----:B------:R-:W-:Y:S05]  /*0e90*/  EXIT ;  /* 0x000000000000794d */ /* 0x000fea0003800000 */
        .weak           $__internal_0_$__cuda_sm20_sqrt_rn_f32_slowpath
        .type           $__internal_0_$__cuda_sm20_sqrt_rn_f32_slowpath,@function
        .size           $__internal_0_$__cuda_sm20_sqrt_rn_f32_slowpath,(.L_x_34 - $__internal_0_$__cuda_sm20_sqrt_rn_f32_slowpath)
$__internal_0_$__cuda_sm20_sqrt_rn_f32_slowpath:
[----:B------:R-:W-:-:S13]  /*0ea0*/  LOP3.LUT P0, RZ, R0, 0x7fffffff, RZ, 0xc0, !PT ;  /* 0x7fffffff00ff7812 */ /* 0x000fda000780c0ff */
[----:B------:R-:W-:Y:S01]  /*0eb0*/  @!P0 IMAD.MOV.U32 R4, RZ, RZ, R0 ;  /* 0x000000ffff048224 */ /* 0x000fe200078e0000 */
[----:B------:R-:W-:Y:S06]  /*0ec0*/  @!P0 BRA `(.L_x_32) ;  /* 0x0000000000408947 */ /* 0x000fec0003800000 */
[----:B------:R-:W-:-:S13]  /*0ed0*/  FSETP.GEU.FTZ.AND P0, PT, R0, RZ, PT ;  /* 0x000000ff0000720b */ /* 0x000fda0003f1e000 */
[----:B------:R-:W-:Y:S01]  /*0ee0*/  @!P0 MOV R4, 0x7fffffff ;  /* 0x7fffffff00048802 */ /* 0x000fe20000000f00 */
[----:B------:R-:W-:Y:S06]  /*0ef0*/  @!P0 BRA `(.L_x_32) ;  /* 0x0000000000348947 */ /* 0x000fec0003800000 */
[----:B------:R-:W-:-:S13]  /*0f00*/  FSETP.GTU.FTZ.AND P0, PT, |R0|, +INF , PT ;  /* 0x7f8000000000780b */ /* 0x000fda0003f1c200 */
[----:B------:R-:W-:Y:S01]  /*0f10*/  @P0 FADD.FTZ R4, R0, 1 ;  /* 0x3f80000000040421 */ /* 0x000fe20000010000 */
[----:B------:R-:W-:Y:S06]  /*0f20*/  @P0 BRA `(.L_x_32) ;  /* 0x0000000000280947 */ /* 0x000fec0003800000 */
[----:B------:R-:W-:-:S13]  /*0f30*/  FSETP.NEU.FTZ.AND P0, PT, |R0|, +INF , PT ;  /* 0x7f8000000000780b */ /* 0x000fda0003f1d200 */
[----:B------:R-:W-:-:S04]  /*0f40*/  @P0 FFMA R5, R0, 1.84467440737095516160e+19, RZ ;  /* 0x5f80000000050823 */ /* 0x000fc800000000ff */
[----:B------:R-:W0:Y:S02]  /*0f50*/  @P0 MUFU.RSQ R4, R5 ;  /* 0x0000000500040308 */ /* 0x000e240000001400 */
[----:B0-----:R-:W-:Y:S01]  /*0f60*/  @P0 FMUL.FTZ R6, R5, R4 ;  /* 0x0000000405060220 */ /* 0x001fe20000410000 */
[----:B------:R-:W-:Y:S01]  /*0f70*/  @P0 FMUL.FTZ R8, R4, 0.5 ;  /* 0x3f00000004080820 */ /* 0x000fe20000410000 */
[----:B------:R-:W-:Y:S02]  /*0f80*/  @!P0 IMAD.MOV.U32 R4, RZ, RZ, R0 ;  /* 0x000000ffff048224 */ /* 0x000fe400078e0000 */
[----:B------:R-:W-:-:S04]  /*0f90*/  @P0 FADD.FTZ R7, -R6, -RZ ;  /* 0x800000ff06070221 */ /* 0x000fc80000010100 */
[----:B------:R-:W-:-:S04]  /*0fa0*/  @P0 FFMA R7, R6, R7, R5 ;  /* 0x0000000706070223 */ /* 0x000fc80000000005 */
[----:B------:R-:W-:-:S04]  /*0fb0*/  @P0 FFMA R7, R7, R8, R6 ;  /* 0x0000000807070223 */ /* 0x000fc80000000006 */
[----:B------:R-:W-:-:S07]  /*0fc0*/  @P0 FMUL.FTZ R4, R7, 2.3283064365386962891e-10 ;  /* 0x2f80000007040820 */ /* 0x000fce0000410000 */
.L_x_32:
[----:B------:R-:W-:Y:S01]  /*0fd0*/  IMAD.MOV.U32 R0, RZ, RZ, R4 ;  /* 0x000000ffff007224 */ /* 0x000fe200078e0004 */
[----:B------:R-:W-:Y:S01]  /*0fe0*/  MOV R4, R9 ;  /* 0x0000000900047202 */ /* 0x000fe20000000f00 */
[----:B------:R-:W-:-:S04]  /*0ff0*/  IMAD.MOV.U32 R5, RZ, RZ, 0x0 ;  /* 0x00000000ff057424 */ /* 0x000fc800078e00ff */
[----:B------:R-:W-:Y:S05]  /*1000*/  RET.REL.NODEC R4 `(_Z12sobel_kernelPKhPhjj) ;  /* 0xffffffec04fc7950 */ /* 0x000fea0003c3ffff */
.L_x_33:
[----:B------:R-:W-:-:S00]  /*1010*/  BRA `(.L_x_33) ;  /* 0xfffffffc00fc7947 */ /* 0x000fc0000383ffff */
[----:B------:R-:W-:-:S00]  /*1020*/  NOP ;  /* 0x0000000000007918 */ /* 0x000fc00000000000 */
        /* <DEDUP_REMOVED lines=13> */
.L_x_34:


//--------------------- .nv.shared._Z12sobel_kernelPKhPhjj --------------------------
	.section	.nv.shared._Z12sobel_kernelPKhPhjj,"aw",@nobits
	.sectionflags	@""
	.align	4
.nv.shared._Z12sobel_kernelPKhPhjj:
	.zero		2320


//--------------------- .nv.shared.reserved.0     --------------------------
	.section	.nv.shared.reserved.0,"aw",@nobits
	.weak		__nv_reservedSMEM_offset_0_alias
	.size		__nv_reservedSMEM_offset_0_alias, 0, 64
	.other		__nv_reservedSMEM_offset_0_alias,@"STO_CUDA_RESERVED_SHARED STV_DEFAULT"
__nv_reservedSMEM_offset_0_alias:
	.zero		0
	.zero		64


//--------------------- .nv.constant0._Z12sobel_kernelPKhPhjj --------------------------
	.section	.nv.constant0._Z12sobel_kernelPKhPhjj,"a",@progbits
	.sectionflags	@""
	.align	4
.nv.constant0._Z12sobel_kernelPKhPhjj:
	.zero		920


//--------------------- SYMBOLS --------------------------

	.type		.nv.reservedSmem.offset0,@object
	.size		.nv.reservedSmem.offset0,0x4
	.type		.nv.reservedSmem.cap,@object
	.size		.nv.reservedSmem.cap,0x4
